//
// Generated by NVIDIA NVVM Compiler
//
// Compiler Build ID: CL-36424714
// Cuda compilation tools, release 13.0, V13.0.88
// Based on NVVM 20.0.0
//

.version 9.0
.target sm_100
.address_size 64

	// .globl	_Z29particle_kernel_per_iterationP8Particlei
.global .align 4 .b8 precalc_xorwow_matrix[102400];
.global .align 4 .b8 precalc_xorwow_offset_matrix[102400];
.global .align 4 .b8 mrg32k3aM1[2304];
.global .align 4 .b8 mrg32k3aM2[2304];
.global .align 4 .b8 mrg32k3aM1SubSeq[2016];
.global .align 4 .b8 mrg32k3aM2SubSeq[2016];
.global .align 4 .b8 mrg32k3aM1Seq[2304];
.global .align 4 .b8 mrg32k3aM2Seq[2304];
.const .align 8 .b8 __cr_lgamma_table[72];

.visible .entry _Z29particle_kernel_per_iterationP8Particlei(
	.param .u64 .ptr .align 1 _Z29particle_kernel_per_iterationP8Particlei_param_0,
	.param .u32 _Z29particle_kernel_per_iterationP8Particlei_param_1
)
{
	.reg .pred 	%p<2>;
	.reg .b32 	%r<6>;
	.reg .b32 	%f<10>;
	.reg .b64 	%rd<5>;

	ld.param.u64 	%rd1, [_Z29particle_kernel_per_iterationP8Particlei_param_0];
	ld.param.u32 	%r2, [_Z29particle_kernel_per_iterationP8Particlei_param_1];
	mov.u32 	%r3, %ctaid.x;
	mov.u32 	%r4, %ntid.x;
	mov.u32 	%r5, %tid.x;
	mad.lo.s32 	%r1, %r3, %r4, %r5;
	setp.ge.s32 	%p1, %r1, %r2;
	@%p1 bra 	$L__BB0_2;
	cvta.to.global.u64 	%rd2, %rd1;
	mul.wide.s32 	%rd3, %r1, 24;
	add.s64 	%rd4, %rd2, %rd3;
	ld.global.f32 	%f1, [%rd4+12];
	ld.global.f32 	%f2, [%rd4];
	add.f32 	%f3, %f1, %f2;
	st.global.f32 	[%rd4], %f3;
	ld.global.f32 	%f4, [%rd4+16];
	ld.global.f32 	%f5, [%rd4+4];
	add.f32 	%f6, %f4, %f5;
	st.global.f32 	[%rd4+4], %f6;
	ld.global.f32 	%f7, [%rd4+20];
	ld.global.f32 	%f8, [%rd4+8];
	add.f32 	%f9, %f7, %f8;
	st.global.f32 	[%rd4+8], %f9;
$L__BB0_2:
	bar.sync 	0;
	ret;

}


// ===== COMPILED SASS (sm_100) =====

	.target	sm_100

	.elftype	@"ET_EXEC"


//--------------------- .note.nv.tkinfo           --------------------------
	.section	.note.nv.tkinfo,"",@"SHT_NOTE"
	.sectionflags	@"SHF_NOTE_NV_TKINFO"
	.tkinfo
        /*0018*/ 	.word	0x00000002
        /*0030*/ 	.string	""
        /*0030*/ 	.string	"ptxas"
        /*0030*/ 	.string	"Cuda compilation tools, release 13.0, V13.0.88"
        /*0030*/ 	.string	"Build cuda_13.0.r13.0/compiler.36424714_0"
        /*0030*/ 	.string	"-arch sm_100 -m 64 "



//--------------------- .note.nv.cuinfo           --------------------------
	.section	.note.nv.cuinfo,"",@"SHT_NOTE"
	.sectionflags	@"SHF_NOTE_NV_CUINFO"
        /*0018*/ 	.short	0x0002
        /*001a*/ 	.short	0x0064
        /*001c*/ 	.short	0x0082
	.zero		2


//--------------------- .nv.info                  --------------------------
	.section	.nv.info,"",@"SHT_CUDA_INFO"
	.align	4


	//----- nvinfo : EIATTR_REGCOUNT
	.align		4
        /*0000*/ 	.byte	0x04, 0x2f
        /*0002*/ 	.short	(.L_10 - .L_9)
	.align		4
.L_9:
        /*0004*/ 	.word	index@(_Z29particle_kernel_per_iterationP8Particlei)
        /*0008*/ 	.word	0x0000000c


	//----- nvinfo : EIATTR_FRAME_SIZE
	.align		4
.L_10:
        /*000c*/ 	.byte	0x04, 0x11
        /*000e*/ 	.short	(.L_12 - .L_11)
	.align		4
.L_11:
        /*0010*/ 	.word	index@(_Z29particle_kernel_per_iterationP8Particlei)
        /*0014*/ 	.word	0x00000000


	//----- nvinfo : EIATTR_MIN_STACK_SIZE
	.align		4
.L_12:
        /*0018*/ 	.byte	0x04, 0x12
        /*001a*/ 	.short	(.L_14 - .L_13)
	.align		4
.L_13:
        /*001c*/ 	.word	index@(_Z29particle_kernel_per_iterationP8Particlei)
        /*0020*/ 	.word	0x00000000
.L_14:


//--------------------- .nv.compat                --------------------------
	.section	.nv.compat,"",@"SHT_CUDA_COMPAT_INFO"
	.align	4
        /*0000*/ 	.byte	0x02, 0x09, 0x00, 0x00, 0x02, 0x02, 0x01, 0x00, 0x02, 0x05, 0x05, 0x00, 0x03, 0x07, 0x01, 0x01
        /*0010*/ 	.byte	0x02, 0x03, 0x00, 0x00, 0x02, 0x06, 0x01, 0x00, 0x04, 0x0b, 0x08, 0x00, 0x09, 0x00, 0x00, 0x00
        /*0020*/ 	.byte	0x00, 0x00, 0x00, 0x00


//--------------------- .nv.info._Z29particle_kernel_per_iterationP8Particlei --------------------------
	.section	.nv.info._Z29particle_kernel_per_iterationP8Particlei,"",@"SHT_CUDA_INFO"
	.sectionflags	@""
	.align	4


	//----- nvinfo : EIATTR_CUDA_API_VERSION
	.align		4
        /*0000*/ 	.byte	0x04, 0x37
        /*0002*/ 	.short	(.L_16 - .L_15)
.L_15:
        /*0004*/ 	.word	0x00000082


	//----- nvinfo : EIATTR_KPARAM_INFO
	.align		4
.L_16:
        /*0008*/ 	.byte	0x04, 0x17
        /*000a*/ 	.short	(.L_18 - .L_17)
.L_17:
        /*000c*/ 	.word	0x00000000
        /*0010*/ 	.short	0x0001
        /*0012*/ 	.short	0x0008
        /*0014*/ 	.byte	0x00, 0xf0, 0x11, 0x00


	//----- nvinfo : EIATTR_KPARAM_INFO
	.align		4
.L_18:
        /*0018*/ 	.byte	0x04, 0x17
        /*001a*/ 	.short	(.L_20 - .L_19)
.L_19:
        /*001c*/ 	.word	0x00000000
        /*0020*/ 	.short	0x0000
        /*0022*/ 	.short	0x0000
        /*0024*/ 	.byte	0x00, 0xf5, 0x21, 0x00


	//----- nvinfo : EIATTR_SPARSE_MMA_MASK
	.align		4
.L_20:
        /*0028*/ 	.byte	0x03, 0x50
        /*002a*/ 	.short	0x0000


	//----- nvinfo : EIATTR_MAXREG_COUNT
	.align		4
        /*002c*/ 	.byte	0x03, 0x1b
        /*002e*/ 	.short	0x00ff


	//----- nvinfo : EIATTR_NUM_BARRIERS
	.align		4
        /*0030*/ 	.byte	0x02, 0x4c
        /*0032*/ 	.byte	0x01
	.zero		1


	//----- nvinfo : EIATTR_MERCURY_ISA_VERSION
	.align		4
        /*0034*/ 	.byte	0x03, 0x5f
        /*0036*/ 	.short	0x0101


	//----- nvinfo : EIATTR_VRC_CTA_INIT_COUNT
	.align		4
        /*0038*/ 	.byte	0x02, 0x4a
	.zero		1
	.zero		1


	//----- nvinfo : EIATTR_EXIT_INSTR_OFFSETS
	.align		4
        /*003c*/ 	.byte	0x04, 0x1c
        /*003e*/ 	.short	(.L_22 - .L_21)


	//   ....[0]....
.L_21:
        /*0040*/ 	.word	0x000001a0


	//----- nvinfo : EIATTR_CRS_STACK_SIZE
	.align		4
.L_22:
        /*0044*/ 	.byte	0x04, 0x1e
        /*0046*/ 	.short	(.L_24 - .L_23)
.L_23:
        /*0048*/ 	.word	0x00000000


	//----- nvinfo : EIATTR_CBANK_PARAM_SIZE
	.align		4
.L_24:
        /*004c*/ 	.byte	0x03, 0x19
        /*004e*/ 	.short	0x000c


	//----- nvinfo : EIATTR_PARAM_CBANK
	.align		4
        /*0050*/ 	.byte	0x04, 0x0a
        /*0052*/ 	.short	(.L_26 - .L_25)
	.align		4
.L_25:
        /*0054*/ 	.word	index@(.nv.constant0._Z29particle_kernel_per_iterationP8Particlei)
        /*0058*/ 	.short	0x0380
        /*005a*/ 	.short	0x000c


	//----- nvinfo : EIATTR_SW_WAR
	.align		4
.L_26:
        /*005c*/ 	.byte	0x04, 0x36
        /*005e*/ 	.short	(.L_28 - .L_27)
.L_27:
        /*0060*/ 	.word	0x00000008
.L_28:


//--------------------- .nv.callgraph             --------------------------
	.section	.nv.callgraph,"",@"SHT_CUDA_CALLGRAPH"
	.align	4
	.sectionentsize	8
	.align		4
        /*0000*/ 	.word	0x00000000
	.align		4
        /*0004*/ 	.word	0xffffffff
	.align		4
        /*0008*/ 	.word	0x00000000
	.align		4
        /*000c*/ 	.word	0xfffffffe
	.align		4
        /*0010*/ 	.word	0x00000000
	.align		4
        /*0014*/ 	.word	0xfffffffd
	.align		4
        /*0018*/ 	.word	0x00000000
	.align		4
        /*001c*/ 	.word	0xfffffffc


//--------------------- .nv.constant4             --------------------------
	.section	.nv.constant4,"a",@progbits
	.align	8
	.align		8
.nv.constant4:
        /*0000*/ 	.dword	precalc_xorwow_matrix
	.align		8
        /*0008*/ 	.dword	precalc_xorwow_offset_matrix
	.align		8
        /*0010*/ 	.dword	mrg32k3aM1
	.align		8
        /*0018*/ 	.dword	mrg32k3aM2
	.align		8
        /*0020*/ 	.dword	mrg32k3aM1SubSeq
	.align		8
        /*0028*/ 	.dword	mrg32k3aM2SubSeq
	.align		8
        /*0030*/ 	.dword	mrg32k3aM1Seq
	.align		8
        /*0038*/ 	.dword	mrg32k3aM2Seq


//--------------------- .nv.constant3             --------------------------
	.section	.nv.constant3,"a",@progbits
	.align	8
.nv.constant3:
	.type		__cr_lgamma_table,@object
	.size		__cr_lgamma_table,(.L_8 - __cr_lgamma_table)
__cr_lgamma_table:
        /*0000*/ 	.byte	0x00, 0x00, 0x00, 0x00, 0x00, 0x00, 0x00, 0x00, 0x00, 0x00, 0x00, 0x00, 0x00, 0x00, 0x00, 0x00
        /*0010*/ 	.byte	0xef, 0x39, 0xfa, 0xfe, 0x42, 0x2e, 0xe6, 0x3f, 0x02, 0x20, 0x2a, 0xfa, 0x0b, 0xab, 0xfc, 0x3f
        /*0020*/ 	.byte	0xf9, 0x2c, 0x92, 0x7c, 0xa7, 0x6c, 0x09, 0x40, 0xc9, 0x79, 0x44, 0x3c, 0x64, 0x26, 0x13, 0x40
        /*0030*/ 	.byte	0xca, 0x01, 0xcf, 0x3a, 0x27, 0x51, 0x1a, 0x40, 0x30, 0xcc, 0x2d, 0xf3, 0xe1, 0x0c, 0x21, 0x40
        /*0040*/ 	.byte	0x0d, 0xb7, 0xfc, 0x82, 0x8e, 0x35, 0x25, 0x40
.L_8:


//--------------------- .text._Z29particle_kernel_per_iterationP8Particlei --------------------------
	.section	.text._Z29particle_kernel_per_iterationP8Particlei,"ax",@progbits
	.align	128
        .global         _Z29particle_kernel_per_iterationP8Particlei
        .type           _Z29particle_kernel_per_iterationP8Particlei,@function
        .size           _Z29particle_kernel_per_iterationP8Particlei,(.L_x_3 - _Z29particle_kernel_per_iterationP8Particlei)
        .other          _Z29particle_kernel_per_iterationP8Particlei,@"STO_CUDA_ENTRY STV_DEFAULT"
_Z29particle_kernel_per_iterationP8Particlei:
.text._Z29particle_kernel_per_iterationP8Particlei:
[----:B------:R-:W-:Y:S01]  /*0000*/  LDC R1, c[0x0][0x37c] ;  /* 0x0000df00ff017b82 */ /* 0x000fe20000000800 */
[----:B------:R-:W0:Y:S07]  /*0010*/  S2R R0, SR_TID.X ;  /* 0x0000000000007919 */ /* 0x000e2e0000002100 */
[----:B------:R-:W0:Y:S01]  /*0020*/  S2UR UR4, SR_CTAID.X ;  /* 0x00000000000479c3 */ /* 0x000e220000002500 */
[----:B------:R-:W1:Y:S01]  /*0030*/  LDCU UR5, c[0x0][0x388] ;  /* 0x00007100ff0577ac */ /* 0x000e620008000800 */
[----:B------:R-:W-:Y:S06]  /*0040*/  BSSY.RECONVERGENT B0, `(.L_x_0) ;  /* 0x0000014000007945 */ /* 0x000fec0003800200 */
[----:B------:R-:W0:Y:S02]  /*0050*/  LDC R5, c[0x0][0x360] ;  /* 0x0000d800ff057b82 */ /* 0x000e240000000800 */
[----:B0-----:R-:W-:-:S05]  /*0060*/  IMAD R5, R5, UR4, R0 ;  /* 0x0000000405057c24 */ /* 0x001fca000f8e0200 */
[----:B-1----:R-:W-:-:S13]  /*0070*/  ISETP.GE.AND P0, PT, R5, UR5, PT ;  /* 0x0000000505007c0c */ /* 0x002fda000bf06270 */
[----:B------:R-:W-:Y:S05]  /*0080*/  @P0 BRA `(.L_x_1) ;  /* 0x00000000003c0947 */ /* 0x000fea0003800000 */
[----:B------:R-:W0:Y:S01]  /*0090*/  LDC.64 R2, c[0x0][0x380] ;  /* 0x0000e000ff027b82 */ /* 0x000e220000000a00 */
[----:B------:R-:W1:Y:S01]  /*00a0*/  LDCU.64 UR4, c[0x0][0x358] ;  /* 0x00006b00ff0477ac */ /* 0x000e620008000a00 */
[----:B0-----:R-:W-:-:S05]  /*00b0*/  IMAD.WIDE R2, R5, 0x18, R2 ;  /* 0x0000001805027825 */ /* 0x001fca00078e0202 */
[----:B-1----:R-:W2:Y:S04]  /*00c0*/  LDG.E R0, desc[UR4][R2.64+0xc] ;  /* 0x00000c0402007981 */ /* 0x002ea8000c1e1900 */
[----:B------:R-:W2:Y:S04]  /*00d0*/  LDG.E R5, desc[UR4][R2.64] ;  /* 0x0000000402057981 */ /* 0x000ea8000c1e1900 */
[----:B------:R-:W3:Y:S04]  /*00e0*/  LDG.E R4, desc[UR4][R2.64+0x10] ;  /* 0x0000100402047981 */ /* 0x000ee8000c1e1900 */
[----:B------:R-:W3:Y:S04]  /*00f0*/  LDG.E R7, desc[UR4][R2.64+0x4] ;  /* 0x0000040402077981 */ /* 0x000ee8000c1e1900 */
[----:B------:R-:W4:Y:S04]  /*0100*/  LDG.E R6, desc[UR4][R2.64+0x14] ;  /* 0x0000140402067981 */ /* 0x000f28000c1e1900 */
[----:B------:R-:W4:Y:S01]  /*0110*/  LDG.E R9, desc[UR4][R2.64+0x8] ;  /* 0x0000080402097981 */ /* 0x000f22000c1e1900 */
[----:B--2---:R-:W-:-:S05]  /*0120*/  FADD R5, R0, R5 ;  /* 0x0000000500057221 */ /* 0x004fca0000000000 */
[----:B------:R0:W-:Y:S01]  /*0130*/  STG.E desc[UR4][R2.64], R5 ;  /* 0x0000000502007986 */ /* 0x0001e2000c101904 */
[----:B---3--:R-:W-:-:S05]  /*0140*/  FADD R7, R4, R7 ;  /* 0x0000000704077221 */ /* 0x008fca0000000000 */
[----:B------:R0:W-:Y:S01]  /*0150*/  STG.E desc[UR4][R2.64+0x4], R7 ;  /* 0x0000040702007986 */ /* 0x0001e2000c101904 */
[----:B----4-:R-:W-:-:S05]  /*0160*/  FADD R9, R6, R9 ;  /* 0x0000000906097221 */ /* 0x010fca0000000000 */
[----:B------:R0:W-:Y:S02]  /*0170*/  STG.E desc[UR4][R2.64+0x8], R9 ;  /* 0x0000080902007986 */ /* 0x0001e4000c101904 */
.L_x_1:
[----:B------:R-:W-:Y:S05]  /*0180*/  BSYNC.RECONVERGENT B0 ;  /* 0x0000000000007941 */ /* 0x000fea0003800200 */
.L_x_0:
[----:B------:R-:W-:Y:S06]  /*0190*/  BAR.SYNC.DEFER_BLOCKING 0x0 ;  /* 0x0000000000007b1d */ /* 0x000fec0000010000 */
[----:B------:R-:W-:Y:S05]  /*01a0*/  EXIT ;  /* 0x000000000000794d */ /* 0x000fea0003800000 */
.L_x_2:
[----:B------:R-:W-:-:S00]  /*01b0*/  BRA `(.L_x_2) ;  /* 0xfffffffc00fc7947 */ /* 0x000fc0000383ffff */
[----:B------:R-:W-:-:S00]  /*01c0*/  NOP ;  /* 0x0000000000007918 */ /* 0x000fc00000000000 */
        /* <DEDUP_REMOVED lines=11> */
.L_x_3:


//--------------------- .nv.global.init           --------------------------
	.section	.nv.global.init,"aw",@progbits
	.align	4
.nv.global.init:
	.type		mrg32k3aM1SubSeq,@object
	.size		mrg32k3aM1SubSeq,(mrg32k3aM2SubSeq - mrg32k3aM1SubSeq)
mrg32k3aM1SubSeq:
        /*0000*/ 	.byte	0x0b, 0xcc, 0xee, 0x04, 0x73, 0x29, 0x8b, 0x6f, 0xf6, 0x53, 0x03, 0xf6, 0x23, 0xf6, 0xea, 0xda
        /* <DEDUP_REMOVED lines=125> */
	.type		mrg32k3aM2SubSeq,@object
	.size		mrg32k3aM2SubSeq,(mrg32k3aM1 - mrg32k3aM2SubSeq)
mrg32k3aM2SubSeq:
        /* <DEDUP_REMOVED lines=126> */
	.type		mrg32k3aM1,@object
	.size		mrg32k3aM1,(mrg32k3aM1Seq - mrg32k3aM1)
mrg32k3aM1:
        /* <DEDUP_REMOVED lines=144> */
	.type		mrg32k3aM1Seq,@object
	.size		mrg32k3aM1Seq,(mrg32k3aM2 - mrg32k3aM1Seq)
mrg32k3aM1Seq:
        /* <DEDUP_REMOVED lines=144> */
	.type		mrg32k3aM2,@object
	.size		mrg32k3aM2,(mrg32k3aM2Seq - mrg32k3aM2)
mrg32k3aM2:
        /* <DEDUP_REMOVED lines=144> */
	.type		mrg32k3aM2Seq,@object
	.size		mrg32k3aM2Seq,(precalc_xorwow_matrix - mrg32k3aM2Seq)
mrg32k3aM2Seq:
        /* <DEDUP_REMOVED lines=144> */
	.type		precalc_xorwow_matrix,@object
	.size		precalc_xorwow_matrix,(precalc_xorwow_offset_matrix - precalc_xorwow_matrix)
precalc_xorwow_matrix:
        /* <DEDUP_REMOVED lines=6400> */
	.type		precalc_xorwow_offset_matrix,@object
	.size		precalc_xorwow_offset_matrix,(.L_1 - precalc_xorwow_offset_matrix)
precalc_xorwow_offset_matrix:
        /* <DEDUP_REMOVED lines=6400> */
.L_1:


//--------------------- .nv.shared.reserved.0     --------------------------
	.section	.nv.shared.reserved.0,"aw",@nobits
	.weak		__nv_reservedSMEM_offset_0_alias
	.size		__nv_reservedSMEM_offset_0_alias, 0, 64
	.other		__nv_reservedSMEM_offset_0_alias,@"STO_CUDA_RESERVED_SHARED STV_DEFAULT"
__nv_reservedSMEM_offset_0_alias:
	.zero		0
	.zero		64


//--------------------- .nv.constant0._Z29particle_kernel_per_iterationP8Particlei --------------------------
	.section	.nv.constant0._Z29particle_kernel_per_iterationP8Particlei,"a",@progbits
	.sectionflags	@""
	.align	4
.nv.constant0._Z29particle_kernel_per_iterationP8Particlei:
	.zero		908


//--------------------- SYMBOLS --------------------------

	.type		.nv.reservedSmem.offset0,@object
	.size		.nv.reservedSmem.offset0,0x4
